	.headerflags	@"EF_CUDA_TEXMODE_UNIFIED EF_CUDA_64BIT_ADDRESS EF_CUDA_ACCELERATORS EF_CUDA_SM90 EF_CUDA_VIRTUAL_SM(EF_CUDA_SM90)"
	.elftype	@"ET_EXEC"


//--------------------- .nv.info                  --------------------------
	.section	.nv.info,"",@"SHT_CUDA_INFO"
	.align	4


	//----- nvinfo : EIATTR_REGCOUNT
	.align		4
        /*0000*/ 	.byte	0x04, 0x2f
        /*0002*/ 	.short	(.L_3 - .L_2)
	.align		4
.L_2:
        /*0004*/ 	.word	index@(triton_poi_fused__native_batch_norm_legit_no_training_relu_37)
        /*0008*/ 	.word	0x00000026


	//----- nvinfo : EIATTR_MIN_STACK_SIZE
	.align		4
.L_3:
        /*000c*/ 	.byte	0x04, 0x12
        /*000e*/ 	.short	(.L_5 - .L_4)
	.align		4
.L_4:
        /*0010*/ 	.word	index@(triton_poi_fused__native_batch_norm_legit_no_training_relu_37)
        /*0014*/ 	.word	0x00000000


	//----- nvinfo : EIATTR_FRAME_SIZE
	.align		4
.L_5:
        /*0018*/ 	.byte	0x04, 0x11
        /*001a*/ 	.short	(.L_7 - .L_6)
	.align		4
.L_6:
        /*001c*/ 	.word	index@(triton_poi_fused__native_batch_norm_legit_no_training_relu_37)
        /*0020*/ 	.word	0x00000000


	//----- nvinfo : EIATTR_MIN_STACK_SIZE
	.align		4
.L_7:
        /*0024*/ 	.byte	0x04, 0x12
        /*0026*/ 	.short	(.L_9 - .L_8)
	.align		4
.L_8:
        /*0028*/ 	.word	index@(triton_poi_fused__native_batch_norm_legit_no_training_relu_37)
        /*002c*/ 	.word	0x00000000
.L_9:


//--------------------- .nv.info.triton_poi_fused__native_batch_norm_legit_no_training_relu_37 --------------------------
	.section	.nv.info.triton_poi_fused__native_batch_norm_legit_no_training_relu_37,"",@"SHT_CUDA_INFO"
	.sectionflags	@""
	.align	4


	//----- nvinfo : EIATTR_CUDA_API_VERSION
	.align		4
        /*0000*/ 	.byte	0x04, 0x37
        /*0002*/ 	.short	(.L_11 - .L_10)
.L_10:
        /*0004*/ 	.word	0x0000007c


	//----- nvinfo : EIATTR_KPARAM_INFO
	.align		4
.L_11:
        /*0008*/ 	.byte	0x04, 0x17
        /*000a*/ 	.short	(.L_13 - .L_12)
.L_12:
        /*000c*/ 	.word	0x00000000
        /*0010*/ 	.short	0x0005
        /*0012*/ 	.short	0x0028
        /*0014*/ 	.byte	0x00, 0xf0, 0x11, 0x00


	//----- nvinfo : EIATTR_KPARAM_INFO
	.align		4
.L_13:
        /*0018*/ 	.byte	0x04, 0x17
        /*001a*/ 	.short	(.L_15 - .L_14)
.L_14:
        /*001c*/ 	.word	0x00000000
        /*0020*/ 	.short	0x0004
        /*0022*/ 	.short	0x0020
        /*0024*/ 	.byte	0x00, 0xf4, 0x21, 0x00


	//----- nvinfo : EIATTR_KPARAM_INFO
	.align		4
.L_15:
        /*0028*/ 	.byte	0x04, 0x17
        /*002a*/ 	.short	(.L_17 - .L_16)
.L_16:
        /*002c*/ 	.word	0x00000000
        /*0030*/ 	.short	0x0003
        /*0032*/ 	.short	0x0018
        /*0034*/ 	.byte	0x00, 0xf4, 0x21, 0x00


	//----- nvinfo : EIATTR_KPARAM_INFO
	.align		4
.L_17:
        /*0038*/ 	.byte	0x04, 0x17
        /*003a*/ 	.short	(.L_19 - .L_18)
.L_18:
        /*003c*/ 	.word	0x00000000
        /*0040*/ 	.short	0x0002
        /*0042*/ 	.short	0x0010
        /*0044*/ 	.byte	0x00, 0xf4, 0x21, 0x00


	//----- nvinfo : EIATTR_KPARAM_INFO
	.align		4
.L_19:
        /*0048*/ 	.byte	0x04, 0x17
        /*004a*/ 	.short	(.L_21 - .L_20)
.L_20:
        /*004c*/ 	.word	0x00000000
        /*0050*/ 	.short	0x0001
        /*0052*/ 	.short	0x0008
        /*0054*/ 	.byte	0x00, 0xf4, 0x21, 0x00


	//----- nvinfo : EIATTR_KPARAM_INFO
	.align		4
.L_21:
        /*0058*/ 	.byte	0x04, 0x17
        /*005a*/ 	.short	(.L_23 - .L_22)
.L_22:
        /*005c*/ 	.word	0x00000000
        /*0060*/ 	.short	0x0000
        /*0062*/ 	.short	0x0000
        /*0064*/ 	.byte	0x00, 0xf4, 0x21, 0x00


	//----- nvinfo : EIATTR_SPARSE_MMA_MASK
	.align		4
.L_23:
        /*0068*/ 	.byte	0x03, 0x50
        /*006a*/ 	.short	0x0000


	//----- nvinfo : EIATTR_MAXREG_COUNT
	.align		4
        /*006c*/ 	.byte	0x03, 0x1b
        /*006e*/ 	.short	0x00ff


	//----- nvinfo : EIATTR_EXIT_INSTR_OFFSETS
	.align		4
        /*0070*/ 	.byte	0x04, 0x1c
        /*0072*/ 	.short	(.L_25 - .L_24)


	//   ....[0]....
.L_24:
        /*0074*/ 	.word	0x00000b80


	//   ....[1]....
        /*0078*/ 	.word	0x00000ba0


	//----- nvinfo : EIATTR_REQNTID
	.align		4
.L_25:
        /*007c*/ 	.byte	0x04, 0x10
        /*007e*/ 	.short	(.L_27 - .L_26)
.L_26:
        /*0080*/ 	.word	0x00000080
        /*0084*/ 	.word	0x00000001
        /*0088*/ 	.word	0x00000001


	//----- nvinfo : EIATTR_CBANK_PARAM_SIZE
	.align		4
.L_27:
        /*008c*/ 	.byte	0x03, 0x19
        /*008e*/ 	.short	0x002c


	//----- nvinfo : EIATTR_PARAM_CBANK
	.align		4
        /*0090*/ 	.byte	0x04, 0x0a
        /*0092*/ 	.short	(.L_29 - .L_28)
	.align		4
.L_28:
        /*0094*/ 	.word	index@(.nv.constant0.triton_poi_fused__native_batch_norm_legit_no_training_relu_37)
        /*0098*/ 	.short	0x0210
        /*009a*/ 	.short	0x002c


	//----- nvinfo : EIATTR_SW_WAR
	.align		4
.L_29:
        /*009c*/ 	.byte	0x04, 0x36
        /*009e*/ 	.short	(.L_31 - .L_30)
.L_30:
        /*00a0*/ 	.word	0x00000008
.L_31:


//--------------------- .nv.callgraph             --------------------------
	.section	.nv.callgraph,"",@"SHT_CUDA_CALLGRAPH"
	.align	4
	.sectionentsize	8
	.align		4
        /*0000*/ 	.word	0x00000000
	.align		4
        /*0004*/ 	.word	0xffffffff
	.align		4
        /*0008*/ 	.word	0x00000000
	.align		4
        /*000c*/ 	.word	0xfffffffe
	.align		4
        /*0010*/ 	.word	0x00000000
	.align		4
        /*0014*/ 	.word	0xfffffffd
	.align		4
        /*0018*/ 	.word	0x00000000
	.align		4
        /*001c*/ 	.word	0xfffffffc


//--------------------- .nv.constant4             --------------------------
	.section	.nv.constant4,"a",@progbits
	.align	8
	.align		8
.nv.constant4:
        /*0000*/ 	.dword	_$_str
	.align		8
        /*0008*/ 	.dword	_$_str_$_2


//--------------------- .text.triton_poi_fused__native_batch_norm_legit_no_training_relu_37 --------------------------
	.section	.text.triton_poi_fused__native_batch_norm_legit_no_training_relu_37,"ax",@progbits
	.align	128
        .global         triton_poi_fused__native_batch_norm_legit_no_training_relu_37
        .type           triton_poi_fused__native_batch_norm_legit_no_training_relu_37,@function
        .size           triton_poi_fused__native_batch_norm_legit_no_training_relu_37,(.L_x_1 - triton_poi_fused__native_batch_norm_legit_no_training_relu_37)
        .other          triton_poi_fused__native_batch_norm_legit_no_training_relu_37,@"STO_CUDA_ENTRY STV_DEFAULT"
triton_poi_fused__native_batch_norm_legit_no_training_relu_37:
.text.triton_poi_fused__native_batch_norm_legit_no_training_relu_37:
[----:B------:R-:W0:Y:S02]  /*0000*/  LDC R1, c[0x0][0x28] ;  /* 0x00000a00ff017b82 */ /* 0x000e240000000800 */
[----:B------:R-:W1:Y:S01]  /*0010*/  S2R R0, SR_TID.X ;  /* 0x0000000000007919 */ /* 0x000e620000002100 */
[----:B------:R-:W2:Y:S01]  /*0020*/  LDC.64 R2, c[0x0][0x220] ;  /* 0x00008800ff027b82 */ /* 0x000ea20000000a00 */
[----:B------:R-:W-:Y:S02]  /*0030*/  CS2R R12, SRZ ;  /* 0x00000000000c7805 */ /* 0x000fe4000001ff00 */
[----:B------:R-:W-:Y:S01]  /*0040*/  CS2R R14, SRZ ;  /* 0x00000000000e7805 */ /* 0x000fe2000001ff00 */
[----:B------:R-:W3:Y:S01]  /*0050*/  S2R R7, SR_CTAID.X ;  /* 0x0000000000077919 */ /* 0x000ee20000002500 */
[----:B------:R-:W-:Y:S01]  /*0060*/  ULDC.64 UR4, c[0x0][0x208] ;  /* 0x0000820000047ab9 */ /* 0x000fe20000000a00 */
[----:B------:R-:W-:Y:S02]  /*0070*/  CS2R R16, SRZ ;  /* 0x0000000000107805 */ /* 0x000fe4000001ff00 */
[----:B------:R-:W-:Y:S01]  /*0080*/  CS2R R18, SRZ ;  /* 0x0000000000127805 */ /* 0x000fe2000001ff00 */
[----:B------:R-:W4:Y:S08]  /*0090*/  LDC.64 R26, c[0x0][0x210] ;  /* 0x00008400ff1a7b82 */ /* 0x000f300000000a00 */
[----:B------:R-:W5:Y:S01]  /*00a0*/  LDC.64 R32, c[0x0][0x218] ;  /* 0x00008600ff207b82 */ /* 0x000f620000000a00 */
[----:B-1----:R-:W-:-:S04]  /*00b0*/  SHF.L.U32 R0, R0, 0x2, RZ ;  /* 0x0000000200007819 */ /* 0x002fc800000006ff */
[----:B------:R-:W-:-:S04]  /*00c0*/  LOP3.LUT R0, R0, 0x1fc, RZ, 0xc0, !PT ;  /* 0x000001fc00007812 */ /* 0x000fc800078ec0ff */
[----:B---3--:R-:W-:-:S04]  /*00d0*/  LEA R7, R7, R0, 0xa ;  /* 0x0000000007077211 */ /* 0x008fc800078e50ff */
[C---:B------:R-:W-:Y:S01]  /*00e0*/  ISETP.GE.AND P1, PT, R7.reuse, 0x36300, PT ;  /* 0x000363000700780c */ /* 0x040fe20003f26270 */
[----:B------:R-:W-:Y:S01]  /*00f0*/  IMAD.HI R0, R7, 0x2aaaaaab, RZ ;  /* 0x2aaaaaab07007827 */ /* 0x000fe200078e02ff */
[----:B------:R-:W-:-:S04]  /*0100*/  IADD3 R24, R7, 0x200, RZ ;  /* 0x0000020007187810 */ /* 0x000fc80007ffe0ff */
[----:B------:R-:W-:-:S04]  /*0110*/  SHF.R.U32.HI R5, RZ, 0x1f, R0 ;  /* 0x0000001fff057819 */ /* 0x000fc80000011600 */
[----:B------:R-:W-:Y:S01]  /*0120*/  LEA.HI R22, R0, R5, RZ, 0x1b ;  /* 0x0000000500167211 */ /* 0x000fe200078fd8ff */
[----:B------:R-:W-:-:S04]  /*0130*/  IMAD.HI R0, R24, 0x2aaaaaab, RZ ;  /* 0x2aaaaaab18007827 */ /* 0x000fc800078e02ff */
[----:B------:R-:W-:-:S04]  /*0140*/  IMAD R22, R22, -0xc0, R7 ;  /* 0xffffff4016167824 */ /* 0x000fc800078e0207 */
[----:B--2---:R-:W-:-:S05]  /*0150*/  IMAD.WIDE R4, R22, 0x4, R2 ;  /* 0x0000000416047825 */ /* 0x004fca00078e0202 */
[----:B------:R1:W2:Y:S01]  /*0160*/  @!P1 LDG.E.EL.128 R12, desc[UR4][R4.64] ;  /* 0x00000004040c9981 */ /* 0x0002a2000c2e1d00 */
[----:B------:R-:W-:Y:S02]  /*0170*/  SHF.R.U32.HI R9, RZ, 0x1f, R0 ;  /* 0x0000001fff097819 */ /* 0x000fe40000011600 */
[----:B------:R-:W-:Y:S02]  /*0180*/  ISETP.GE.AND P0, PT, R24, 0x36300, PT ;  /* 0x000363001800780c */ /* 0x000fe40003f06270 */
[----:B------:R-:W-:-:S05]  /*0190*/  LEA.HI R9, R0, R9, RZ, 0x1b ;  /* 0x0000000900097211 */ /* 0x000fca00078fd8ff */
[----:B------:R-:W-:-:S04]  /*01a0*/  IMAD R24, R9, -0xc0, R24 ;  /* 0xffffff4009187824 */ /* 0x000fc800078e0218 */
[----:B------:R-:W-:-:S05]  /*01b0*/  IMAD.WIDE R2, R24, 0x4, R2 ;  /* 0x0000000418027825 */ /* 0x000fca00078e0202 */
[----:B------:R3:W3:Y:S01]  /*01c0*/  @!P0 LDG.E.EL.128 R16, desc[UR4][R2.64] ;  /* 0x0000000402108981 */ /* 0x0006e2000c2e1d00 */
[----:B------:R-:W-:Y:S01]  /*01d0*/  HFMA2.MMA R0, -RZ, RZ, 1.625, 0 ;  /* 0x3e800000ff007435 */ /* 0x000fe200000001ff */
[----:B----4-:R-:W-:Y:S01]  /*01e0*/  IMAD.WIDE R26, R7, 0x4, R26 ;  /* 0x00000004071a7825 */ /* 0x010fe200078e021a */
[----:B-1----:R-:W-:Y:S02]  /*01f0*/  CS2R R4, SRZ ;  /* 0x0000000000047805 */ /* 0x002fe4000001ff00 */
[----:B------:R-:W-:Y:S02]  /*0200*/  CS2R R6, SRZ ;  /* 0x0000000000067805 */ /* 0x000fe4000001ff00 */
[----:B------:R-:W-:Y:S01]  /*0210*/  CS2R R8, SRZ ;  /* 0x0000000000087805 */ /* 0x000fe2000001ff00 */
[----:B-----5:R-:W-:Y:S01]  /*0220*/  IMAD.WIDE R20, R24, 0x4, R32 ;  /* 0x0000000418147825 */ /* 0x020fe200078e0220 */
[----:B------:R-:W-:-:S04]  /*0230*/  CS2R R10, SRZ ;  /* 0x00000000000a7805 */ /* 0x000fc8000001ff00 */
[----:B------:R1:W4:Y:S04]  /*0240*/  @!P0 LDG.E.EL.128 R4, desc[UR4][R20.64] ;  /* 0x0000000414048981 */ /* 0x000328000c2e1d00 */
[----:B------:R-:W4:Y:S01]  /*0250*/  @!P0 LDG.E.128 R8, desc[UR4][R26.64+0x800] ;  /* 0x000800041a088981 */ /* 0x000f22000c1e1d00 */
[----:B------:R-:W-:-:S04]  /*0260*/  IMAD.WIDE R32, R22, 0x4, R32 ;  /* 0x0000000416207825 */ /* 0x000fc800078e0220 */
[----:B--2---:R-:W-:Y:S01]  /*0270*/  FADD R12, R12, 0.0010000000474974513054 ;  /* 0x3a83126f0c0c7421 */ /* 0x004fe20000000000 */
[----:B---3--:R-:W-:Y:S01]  /*0280*/  FADD R3, R13, 0.0010000000474974513054 ;  /* 0x3a83126f0d037421 */ /* 0x008fe20000000000 */
[----:B------:R-:W-:Y:S01]  /*0290*/  FADD R13, R14, 0.0010000000474974513054 ;  /* 0x3a83126f0e0d7421 */ /* 0x000fe20000000000 */
[----:B------:R-:W-:Y:S01]  /*02a0*/  FADD R14, R15, 0.0010000000474974513054 ;  /* 0x3a83126f0f0e7421 */ /* 0x000fe20000000000 */
[----:B------:R-:W2:Y:S08]  /*02b0*/  MUFU.SQRT R2, R12 ;  /* 0x0000000c00027308 */ /* 0x000eb00000002000 */
[----:B------:R-:W3:Y:S01]  /*02c0*/  MUFU.SQRT R13, R13 ;  /* 0x0000000d000d7308 */ /* 0x000ee20000002000 */
[----:B--2---:R-:W-:-:S07]  /*02d0*/  FSETP.GT.AND P5, PT, R2, 8.50705917302346158658e+37, PT ;  /* 0x7e8000000200780b */ /* 0x004fce0003fa4000 */
[----:B------:R-:W2:Y:S01]  /*02e0*/  MUFU.SQRT R3, R3 ;  /* 0x0000000300037308 */ /* 0x000ea20000002000 */
[----:B------:R-:W-:Y:S01]  /*02f0*/  FADD R16, R16, 0.0010000000474974513054 ;  /* 0x3a83126f10107421 */ /* 0x000fe20000000000 */
[----:B------:R-:W-:Y:S01]  /*0300*/  FSETP.GEU.AND P2, PT, R2, 1.175494350822287508e-38, PT ;  /* 0x008000000200780b */ /* 0x000fe20003f4e000 */
[----:B------:R-:W-:Y:S01]  /*0310*/  FADD R17, R17, 0.0010000000474974513054 ;  /* 0x3a83126f11117421 */ /* 0x000fe20000000000 */
[----:B-1----:R-:W-:Y:S01]  /*0320*/  FSEL R20, R0, 1, P5 ;  /* 0x3f80000000147808 */ /* 0x002fe20002800000 */
[----:B------:R-:W-:Y:S01]  /*0330*/  FADD R18, R18, 0.0010000000474974513054 ;  /* 0x3a83126f12127421 */ /* 0x000fe20000000000 */
[----:B------:R-:W-:Y:S01]  /*0340*/  FADD R19, R19, 0.0010000000474974513054 ;  /* 0x3a83126f13137421 */ /* 0x000fe20000000000 */
[C---:B---3--:R-:W-:Y:S01]  /*0350*/  FSETP.GT.AND P6, PT, R13.reuse, 8.50705917302346158658e+37, PT ;  /* 0x7e8000000d00780b */ /* 0x048fe20003fc4000 */
[----:B------:R-:W1:Y:S03]  /*0360*/  MUFU.SQRT R14, R14 ;  /* 0x0000000e000e7308 */ /* 0x000e660000002000 */
[----:B------:R-:W-:Y:S01]  /*0370*/  FSEL R21, R0, 1, P6 ;  /* 0x3f80000000157808 */ /* 0x000fe20003000000 */
[----:B------:R-:W-:Y:S01]  /*0380*/  @P5 FMUL R2, R2, 0.25 ;  /* 0x3e80000002025820 */ /* 0x000fe20000400000 */
[----:B------:R-:W-:Y:S01]  /*0390*/  FSETP.GEU.AND P5, PT, R13, 1.175494350822287508e-38, PT ;  /* 0x008000000d00780b */ /* 0x000fe20003fae000 */
[----:B----4-:R-:W-:Y:S01]  /*03a0*/  FADD R7, -R7, R11 ;  /* 0x0000000b07077221 */ /* 0x010fe20000000100 */
[C---:B--2---:R-:W-:Y:S01]  /*03b0*/  FSETP.GT.AND P3, PT, R3.reuse, 8.50705917302346158658e+37, PT ;  /* 0x7e8000000300780b */ /* 0x044fe20003f64000 */
[----:B------:R-:W2:Y:S01]  /*03c0*/  MUFU.SQRT R15, R16 ;  /* 0x00000010000f7308 */ /* 0x000ea20000002000 */
[----:B------:R-:W-:Y:S01]  /*03d0*/  FSETP.GEU.AND P4, PT, R3, 1.175494350822287508e-38, PT ;  /* 0x008000000300780b */ /* 0x000fe20003f8e000 */
[----:B------:R-:W-:Y:S01]  /*03e0*/  @!P2 FMUL R2, R2, 16777216 ;  /* 0x4b8000000202a820 */ /* 0x000fe20000400000 */
[----:B------:R-:W-:Y:S01]  /*03f0*/  @!P2 FMUL R20, R20, 16777216 ;  /* 0x4b8000001414a820 */ /* 0x000fe20000400000 */
[----:B------:R-:W-:Y:S01]  /*0400*/  @P6 FMUL R13, R13, 0.25 ;  /* 0x3e8000000d0d6820 */ /* 0x000fe20000400000 */
[----:B-1----:R-:W-:-:S03]  /*0410*/  FSETP.GT.AND P2, PT, R14, 8.50705917302346158658e+37, PT ;  /* 0x7e8000000e00780b */ /* 0x002fc60003f44000 */
[----:B------:R1:W3:Y:S02]  /*0420*/  MUFU.SQRT R12, R17 ;  /* 0x00000011000c7308 */ /* 0x0002e40000002000 */
[----:B------:R-:W-:Y:S01]  /*0430*/  @!P5 FMUL R13, R13, 16777216 ;  /* 0x4b8000000d0dd820 */ /* 0x000fe20000400000 */
[----:B------:R-:W-:Y:S01]  /*0440*/  @!P5 FMUL R21, R21, 16777216 ;  /* 0x4b8000001515d820 */ /* 0x000fe20000400000 */
[----:B------:R-:W-:Y:S01]  /*0450*/  @P3 FMUL R3, R3, 0.25 ;  /* 0x3e80000003033820 */ /* 0x000fe20000400000 */
[C---:B------:R-:W-:Y:S02]  /*0460*/  FSEL R29, R0.reuse, 1, P2 ;  /* 0x3f800000001d7808 */ /* 0x040fe40001000000 */
[----:B--2---:R-:W-:Y:S01]  /*0470*/  FSETP.GT.AND P5, PT, R15, 8.50705917302346158658e+37, PT ;  /* 0x7e8000000f00780b */ /* 0x004fe20003fa4000 */
[----:B------:R-:W2:Y:S01]  /*0480*/  MUFU.SQRT R23, R18 ;  /* 0x0000001200177308 */ /* 0x000ea20000002000 */
[----:B-1----:R-:W-:Y:S01]  /*0490*/  FSEL R17, R0, 1, P3 ;  /* 0x3f80000000117808 */ /* 0x002fe20001800000 */
[----:B------:R-:W-:Y:S01]  /*04a0*/  @!P4 FMUL R3, R3, 16777216 ;  /* 0x4b8000000303c820 */ /* 0x000fe20000400000 */
[C---:B------:R-:W-:Y:S01]  /*04b0*/  FSETP.GEU.AND P3, PT, R14.reuse, 1.175494350822287508e-38, PT ;  /* 0x008000000e00780b */ /* 0x040fe20003f6e000 */
[----:B------:R-:W-:-:S02]  /*04c0*/  @P2 FMUL R14, R14, 0.25 ;  /* 0x3e8000000e0e2820 */ /* 0x000fc40000400000 */
[----:B------:R-:W-:Y:S01]  /*04d0*/  @!P4 FMUL R17, R17, 16777216 ;  /* 0x4b8000001111c820 */ /* 0x000fe20000400000 */
[C---:B------:R-:W-:Y:S01]  /*04e0*/  FSETP.GEU.AND P4, PT, R15.reuse, 1.175494350822287508e-38, PT ;  /* 0x008000000f00780b */ /* 0x040fe20003f8e000 */
[----:B------:R-:W1:Y:S01]  /*04f0*/  MUFU.RCP R28, R13 ;  /* 0x0000000d001c7308 */ /* 0x000e620000001000 */
[C---:B---3--:R-:W-:Y:S02]  /*0500*/  FSETP.GT.AND P6, PT, R12.reuse, 8.50705917302346158658e+37, PT ;  /* 0x7e8000000c00780b */ /* 0x048fe40003fc4000 */
[----:B------:R-:W-:Y:S01]  /*0510*/  FSETP.GEU.AND P2, PT, R12, 1.175494350822287508e-38, PT ;  /* 0x008000000c00780b */ /* 0x000fe20003f4e000 */
[----:B------:R-:W-:-:S04]  /*0520*/  @P5 FMUL R15, R15, 0.25 ;  /* 0x3e8000000f0f5820 */ /* 0x000fc80000400000 */
[----:B------:R-:W3:Y:S01]  /*0530*/  MUFU.SQRT R13, R19 ;  /* 0x00000013000d7308 */ /* 0x000ee20000002000 */
[----:B------:R-:W-:Y:S01]  /*0540*/  @!P3 FMUL R14, R14, 16777216 ;  /* 0x4b8000000e0eb820 */ /* 0x000fe20000400000 */
[----:B------:R-:W-:Y:S01]  /*0550*/  @!P3 FMUL R29, R29, 16777216 ;  /* 0x4b8000001d1db820 */ /* 0x000fe20000400000 */
[----:B--2---:R-:W-:Y:S01]  /*0560*/  FSETP.GT.AND P3, PT, R23, 8.50705917302346158658e+37, PT ;  /* 0x7e8000001700780b */ /* 0x004fe20003f64000 */
[----:B------:R-:W-:Y:S02]  /*0570*/  @!P4 FMUL R15, R15, 16777216 ;  /* 0x4b8000000f0fc820 */ /* 0x000fe40000400000 */
[----:B------:R-:W-:Y:S01]  /*0580*/  @P6 FMUL R12, R12, 0.25 ;  /* 0x3e8000000c0c6820 */ /* 0x000fe20000400000 */
[----:B-1----:R-:W-:Y:S01]  /*0590*/  FMUL R28, R28, R21 ;  /* 0x000000151c1c7220 */ /* 0x002fe20000400000 */
[----:B------:R1:W2:Y:S02]  /*05a0*/  MUFU.RCP R25, R2 ;  /* 0x0000000200197308 */ /* 0x0002a40000001000 */
[----:B------:R-:W-:-:S06]  /*05b0*/  @!P2 FMUL R12, R12, 16777216 ;  /* 0x4b8000000c0ca820 */ /* 0x000fcc0000400000 */
[----:B------:R4:W5:Y:S01]  /*05c0*/  MUFU.RCP R30, R3 ;  /* 0x00000003001e7308 */ /* 0x0009620000001000 */
[----:B-1----:R-:W-:Y:S02]  /*05d0*/  FSEL R2, R0, 1, P5 ;  /* 0x3f80000000027808 */ /* 0x002fe40002800000 */
[C---:B------:R-:W-:Y:S01]  /*05e0*/  FSETP.GEU.AND P5, PT, R23.reuse, 1.175494350822287508e-38, PT ;  /* 0x008000001700780b */ /* 0x040fe20003fae000 */
[----:B------:R-:W-:Y:S02]  /*05f0*/  @P3 FMUL R23, R23, 0.25 ;  /* 0x3e80000017173820 */ /* 0x000fe40000400000 */
[----:B------:R-:W-:Y:S01]  /*0600*/  @!P4 FMUL R2, R2, 16777216 ;  /* 0x4b8000000202c820 */ /* 0x000fe20000400000 */
[----:B---3--:R-:W-:Y:S01]  /*0610*/  FSETP.GT.AND P4, PT, R13, 8.50705917302346158658e+37, PT ;  /* 0x7e8000000d00780b */ /* 0x008fe20003f84000 */
[----:B------:R-:W1:Y:S01]  /*0620*/  MUFU.RCP R14, R14 ;  /* 0x0000000e000e7308 */ /* 0x000e620000001000 */
[----:B----4-:R-:W-:Y:S01]  /*0630*/  FSEL R3, R0, 1, P6 ;  /* 0x3f80000000037808 */ /* 0x010fe20003000000 */
[----:B--2---:R-:W-:Y:S01]  /*0640*/  FMUL R25, R25, R20 ;  /* 0x0000001419197220 */ /* 0x004fe20000400000 */
[----:B------:R-:W-:-:S03]  /*0650*/  FSETP.GEU.AND P6, PT, R13, 1.175494350822287508e-38, PT ;  /* 0x008000000d00780b */ /* 0x000fc60003fce000 */
[----:B------:R-:W-:Y:S01]  /*0660*/  @!P2 FMUL R3, R3, 16777216 ;  /* 0x4b8000000303a820 */ /* 0x000fe20000400000 */
[----:B-----5:R-:W-:Y:S01]  /*0670*/  FMUL R30, R30, R17 ;  /* 0x000000111e1e7220 */ /* 0x020fe20000400000 */
[----:B------:R-:W2:Y:S01]  /*0680*/  MUFU.RCP R15, R15 ;  /* 0x0000000f000f7308 */ /* 0x000ea20000001000 */
[----:B------:R-:W-:-:S03]  /*0690*/  @!P5 FMUL R23, R23, 16777216 ;  /* 0x4b8000001717d820 */ /* 0x000fc60000400000 */
[----:B------:R-:W-:Y:S01]  /*06a0*/  @P4 FMUL R13, R13, 0.25 ;  /* 0x3e8000000d0d4820 */ /* 0x000fe20000400000 */
[----:B-1----:R-:W-:-:S03]  /*06b0*/  FMUL R29, R14, R29 ;  /* 0x0000001d0e1d7220 */ /* 0x002fc60000400000 */
[----:B------:R-:W-:Y:S01]  /*06c0*/  @!P6 FMUL R13, R13, 16777216 ;  /* 0x4b8000000d0de820 */ /* 0x000fe20000400000 */
[----:B------:R-:W1:Y:S01]  /*06d0*/  MUFU.RCP R12, R12 ;  /* 0x0000000c000c7308 */ /* 0x000e620000001000 */
[C---:B------:R-:W-:Y:S01]  /*06e0*/  FSEL R14, R0.reuse, 1, P3 ;  /* 0x3f800000000e7808 */ /* 0x040fe20001800000 */
[----:B--2---:R-:W-:Y:S01]  /*06f0*/  FMUL R2, R15, R2 ;  /* 0x000000020f027220 */ /* 0x004fe20000400000 */
[----:B------:R-:W-:-:S05]  /*0700*/  FSEL R15, R0, 1, P4 ;  /* 0x3f800000000f7808 */ /* 0x000fca0002000000 */
[----:B------:R-:W2:Y:S01]  /*0710*/  MUFU.RCP R23, R23 ;  /* 0x0000001700177308 */ /* 0x000ea20000001000 */
[----:B------:R-:W-:Y:S01]  /*0720*/  @!P5 FMUL R14, R14, 16777216 ;  /* 0x4b8000000e0ed820 */ /* 0x000fe20000400000 */
[----:B------:R-:W-:Y:S01]  /*0730*/  @!P6 FMUL R15, R15, 16777216 ;  /* 0x4b8000000f0fe820 */ /* 0x000fe20000400000 */
[----:B------:R-:W-:Y:S02]  /*0740*/  CS2R R16, SRZ ;  /* 0x0000000000107805 */ /* 0x000fe4000001ff00 */
[----:B------:R-:W-:Y:S01]  /*0750*/  CS2R R18, SRZ ;  /* 0x0000000000127805 */ /* 0x000fe2000001ff00 */
[----:B-1----:R-:W-:Y:S02]  /*0760*/  FMUL R0, R12, R3 ;  /* 0x000000030c007220 */ /* 0x002fe40000400000 */
[----:B------:R1:W3:Y:S01]  /*0770*/  MUFU.RCP R20, R13 ;  /* 0x0000000d00147308 */ /* 0x0002e20000001000 */
[----:B------:R-:W-:Y:S02]  /*0780*/  FADD R3, -R4, R8 ;  /* 0x0000000804037221 */ /* 0x000fe40000000100 */
[----:B------:R-:W4:Y:S01]  /*0790*/  @!P1 LDG.E.128 R16, desc[UR4][R26.64] ;  /* 0x000000041a109981 */ /* 0x000f22000c1e1d00 */
[----:B--2---:R-:W-:Y:S01]  /*07a0*/  FMUL R23, R23, R14 ;  /* 0x0000000e17177220 */ /* 0x004fe20000400000 */
[----:B-1----:R-:W-:Y:S01]  /*07b0*/  CS2R R12, SRZ ;  /* 0x00000000000c7805 */ /* 0x002fe2000001ff00 */
[----:B---3--:R-:W-:Y:S01]  /*07c0*/  FMUL R20, R20, R15 ;  /* 0x0000000f14147220 */ /* 0x008fe20000400000 */
[----:B------:R-:W-:-:S06]  /*07d0*/  CS2R R14, SRZ ;  /* 0x00000000000e7805 */ /* 0x000fcc000001ff00 */
[----:B------:R1:W4:Y:S01]  /*07e0*/  @!P1 LDG.E.EL.128 R12, desc[UR4][R32.64] ;  /* 0x00000004200c9981 */ /* 0x000322000c2e1d00 */
[----:B------:R-:W-:Y:S01]  /*07f0*/  FADD R21, -R5, R9 ;  /* 0x0000000905157221 */ /* 0x000fe20000000100 */
[----:B------:R-:W-:Y:S01]  /*0800*/  FADD R6, -R6, R10 ;  /* 0x0000000a06067221 */ /* 0x000fe20000000100 */
[----:B------:R-:W2:Y:S08]  /*0810*/  LDC.64 R8, c[0x0][0x228] ;  /* 0x00008a00ff087b82 */ /* 0x000eb00000000a00 */
[----:B------:R-:W3:Y:S01]  /*0820*/  LDC.64 R10, c[0x0][0x230] ;  /* 0x00008c00ff0a7b82 */ /* 0x000ee20000000a00 */
[----:B------:R-:W-:Y:S01]  /*0830*/  FMUL R20, R20, R7 ;  /* 0x0000000714147220 */ /* 0x000fe20000400000 */
[----:B------:R-:W-:Y:S01]  /*0840*/  FMUL R23, R23, R6 ;  /* 0x0000000617177220 */ /* 0x000fe20000400000 */
[----:B------:R-:W-:Y:S01]  /*0850*/  CS2R R6, SRZ ;  /* 0x0000000000067805 */ /* 0x000fe2000001ff00 */
[----:B---3--:R-:W-:-:S04]  /*0860*/  IMAD.WIDE R34, R22, 0x4, R10 ;  /* 0x0000000416227825 */ /* 0x008fc800078e020a */
[----:B-1----:R-:W-:Y:S01]  /*0870*/  IMAD.WIDE R32, R24, 0x4, R10 ;  /* 0x0000000418207825 */ /* 0x002fe200078e020a */
[----:B------:R-:W-:-:S03]  /*0880*/  CS2R R10, SRZ ;  /* 0x00000000000a7805 */ /* 0x000fc6000001ff00 */
[----:B----4-:R-:W-:Y:S01]  /*0890*/  FADD R4, -R15, R19 ;  /* 0x000000130f047221 */ /* 0x010fe20000000100 */
[----:B------:R-:W-:Y:S01]  /*08a0*/  FADD R5, -R14, R18 ;  /* 0x000000120e057221 */ /* 0x000fe20000000100 */
[----:B------:R-:W-:Y:S01]  /*08b0*/  FADD R17, -R13, R17 ;  /* 0x000000110d117221 */ /* 0x000fe20000000100 */
[----:B------:R-:W-:Y:S01]  /*08c0*/  FADD R12, -R12, R16 ;  /* 0x000000100c0c7221 */ /* 0x000fe20000000100 */
[----:B------:R-:W-:Y:S01]  /*08d0*/  FMUL R16, R29, R4 ;  /* 0x000000041d107220 */ /* 0x000fe20000400000 */
[----:B------:R-:W-:Y:S01]  /*08e0*/  FMUL R13, R28, R5 ;  /* 0x000000051c0d7220 */ /* 0x000fe20000400000 */
[----:B--2---:R-:W-:Y:S01]  /*08f0*/  IMAD.WIDE R18, R22, 0x4, R8 ;  /* 0x0000000416127825 */ /* 0x004fe200078e0208 */
[----:B------:R-:W-:-:S03]  /*0900*/  CS2R R4, SRZ ;  /* 0x0000000000047805 */ /* 0x000fc6000001ff00 */
[----:B------:R-:W-:Y:S01]  /*0910*/  IMAD.WIDE R28, R24, 0x4, R8 ;  /* 0x00000004181c7825 */ /* 0x000fe200078e0208 */
[----:B------:R-:W-:Y:S02]  /*0920*/  CS2R R8, SRZ ;  /* 0x0000000000087805 */ /* 0x000fe4000001ff00 */
[----:B------:R1:W2:Y:S04]  /*0930*/  @!P1 LDG.E.EL.128 R4, desc[UR4][R18.64] ;  /* 0x0000000412049981 */ /* 0x0002a8000c2e1d00 */
[----:B------:R-:W2:Y:S01]  /*0940*/  @!P1 LDG.E.EL.128 R8, desc[UR4][R34.64] ;  /* 0x0000000422089981 */ /* 0x000ea2000c2e1d00 */
[----:B------:R-:W-:Y:S01]  /*0950*/  FMUL R30, R30, R17 ;  /* 0x000000111e1e7220 */ /* 0x000fe20000400000 */
[----:B------:R-:W-:Y:S01]  /*0960*/  FMUL R25, R25, R12 ;  /* 0x0000000c19197220 */ /* 0x000fe20000400000 */
[----:B------:R-:W-:-:S02]  /*0970*/  CS2R R14, SRZ ;  /* 0x00000000000e7805 */ /* 0x000fc4000001ff00 */
[----:B-1----:R-:W-:Y:S01]  /*0980*/  CS2R R18, SRZ ;  /* 0x0000000000127805 */ /* 0x002fe2000001ff00 */
[----:B--2---:R-:W-:Y:S01]  /*0990*/  FFMA R6, R13, R6, R10 ;  /* 0x000000060d067223 */ /* 0x004fe2000000000a */
[----:B------:R-:W-:Y:S01]  /*09a0*/  FFMA R7, R16, R7, R11 ;  /* 0x0000000710077223 */ /* 0x000fe2000000000b */
[----:B------:R-:W-:Y:S02]  /*09b0*/  CS2R R12, SRZ ;  /* 0x00000000000c7805 */ /* 0x000fe4000001ff00 */
[----:B------:R-:W-:-:S04]  /*09c0*/  CS2R R16, SRZ ;  /* 0x0000000000107805 */ /* 0x000fc8000001ff00 */
[----:B------:R-:W2:Y:S04]  /*09d0*/  @!P0 LDG.E.EL.128 R12, desc[UR4][R28.64] ;  /* 0x000000041c0c8981 */ /* 0x000ea8000c2e1d00 */
[----:B------:R-:W2:Y:S01]  /*09e0*/  @!P0 LDG.E.EL.128 R16, desc[UR4][R32.64] ;  /* 0x0000000420108981 */ /* 0x000ea2000c2e1d00 */
[----:B------:R-:W-:Y:S01]  /*09f0*/  FFMA R5, R30, R5, R9 ;  /* 0x000000051e057223 */ /* 0x000fe20000000009 */
[----:B------:R-:W-:Y:S01]  /*0a00*/  FFMA R4, R25, R4, R8 ;  /* 0x0000000419047223 */ /* 0x000fe20000000008 */
[----:B------:R-:W-:Y:S01]  /*0a10*/  FSETP.GEU.AND P2, PT, R7, RZ, PT ;  /* 0x000000ff0700720b */ /* 0x000fe20003f4e000 */
[----:B------:R-:W-:Y:S01]  /*0a20*/  FMUL R0, R0, R21 ;  /* 0x0000001500007220 */ /* 0x000fe20000400000 */
[----:B------:R-:W-:Y:S01]  /*0a30*/  FSETP.GEU.AND P3, PT, R6, RZ, PT ;  /* 0x000000ff0600720b */ /* 0x000fe20003f6e000 */
[----:B------:R-:W-:Y:S01]  /*0a40*/  FMUL R3, R2, R3 ;  /* 0x0000000302037220 */ /* 0x000fe20000400000 */
[----:B------:R-:W-:-:S02]  /*0a50*/  FSETP.GEU.AND P4, PT, R5, RZ, PT ;  /* 0x000000ff0500720b */ /* 0x000fc40003f8e000 */
[----:B------:R-:W-:Y:S02]  /*0a60*/  FSETP.GEU.AND P5, PT, R4, RZ, PT ;  /* 0x000000ff0400720b */ /* 0x000fe40003fae000 */
[----:B------:R-:W-:Y:S02]  /*0a70*/  SEL R7, R7, RZ, P2 ;  /* 0x000000ff07077207 */ /* 0x000fe40001000000 */
[----:B------:R-:W-:Y:S02]  /*0a80*/  SEL R6, R6, RZ, P3 ;  /* 0x000000ff06067207 */ /* 0x000fe40001800000 */
[----:B------:R-:W-:Y:S02]  /*0a90*/  SEL R5, R5, RZ, P4 ;  /* 0x000000ff05057207 */ /* 0x000fe40002000000 */
[----:B------:R-:W-:-:S05]  /*0aa0*/  SEL R4, R4, RZ, P5 ;  /* 0x000000ff04047207 */ /* 0x000fca0002800000 */
[----:B------:R1:W-:Y:S01]  /*0ab0*/  @!P1 STG.E.128 desc[UR4][R26.64], R4 ;  /* 0x000000041a009986 */ /* 0x0003e2000c101d04 */
[----:B--2---:R-:W-:Y:S01]  /*0ac0*/  FFMA R15, R20, R15, R19 ;  /* 0x0000000f140f7223 */ /* 0x004fe20000000013 */
[----:B------:R-:W-:Y:S01]  /*0ad0*/  FFMA R14, R23, R14, R18 ;  /* 0x0000000e170e7223 */ /* 0x000fe20000000012 */
[----:B------:R-:W-:Y:S01]  /*0ae0*/  FFMA R0, R0, R13, R17 ;  /* 0x0000000d00007223 */ /* 0x000fe20000000011 */
[----:B------:R-:W-:Y:S02]  /*0af0*/  FFMA R3, R3, R12, R16 ;  /* 0x0000000c03037223 */ /* 0x000fe40000000010 */
[----:B------:R-:W-:Y:S02]  /*0b00*/  FSETP.GEU.AND P1, PT, R15, RZ, PT ;  /* 0x000000ff0f00720b */ /* 0x000fe40003f2e000 */
[----:B------:R-:W-:Y:S02]  /*0b10*/  FSETP.GEU.AND P2, PT, R14, RZ, PT ;  /* 0x000000ff0e00720b */ /* 0x000fe40003f4e000 */
[----:B------:R-:W-:-:S02]  /*0b20*/  FSETP.GEU.AND P3, PT, R0, RZ, PT ;  /* 0x000000ff0000720b */ /* 0x000fc40003f6e000 */
[----:B------:R-:W-:Y:S02]  /*0b30*/  FSETP.GEU.AND P4, PT, R3, RZ, PT ;  /* 0x000000ff0300720b */ /* 0x000fe40003f8e000 */
[----:B------:R-:W-:Y:S02]  /*0b40*/  SEL R15, R15, RZ, P1 ;  /* 0x000000ff0f0f7207 */ /* 0x000fe40000800000 */
[----:B------:R-:W-:Y:S02]  /*0b50*/  SEL R14, R14, RZ, P2 ;  /* 0x000000ff0e0e7207 */ /* 0x000fe40001000000 */
[----:B------:R-:W-:Y:S02]  /*0b60*/  SEL R13, R0, RZ, P3 ;  /* 0x000000ff000d7207 */ /* 0x000fe40001800000 */
[----:B------:R-:W-:Y:S01]  /*0b70*/  SEL R12, R3, RZ, P4 ;  /* 0x000000ff030c7207 */ /* 0x000fe20002000000 */
[----:B-1----:R-:W-:Y:S06]  /*0b80*/  @P0 EXIT ;  /* 0x000000000000094d */ /* 0x002fec0003800000 */
[----:B------:R-:W-:Y:S01]  /*0b90*/  STG.E.128 desc[UR4][R26.64+0x800], R12 ;  /* 0x0008000c1a007986 */ /* 0x000fe2000c101d04 */
[----:B------:R-:W-:Y:S05]  /*0ba0*/  EXIT ;  /* 0x000000000000794d */ /* 0x000fea0003800000 */
.L_x_0:
[----:B------:R-:W-:-:S00]  /*0bb0*/  BRA `(.L_x_0) ;  /* 0xfffffffc00fc7947 */ /* 0x000fc0000383ffff */
[----:B------:R-:W-:-:S00]  /*0bc0*/  NOP ;  /* 0x0000000000007918 */ /* 0x000fc00000000000 */
        /* <DEDUP_REMOVED lines=11> */
.L_x_1:


//--------------------- .nv.global.init           --------------------------
	.section	.nv.global.init,"aw",@progbits
.nv.global.init:
	.type		_$_str,@object
	.size		_$_str,(_$_str_$_2 - _$_str)
_$_str:
        /*0000*/ 	.byte	0x5f, 0x5f, 0x43, 0x55, 0x44, 0x41, 0x5f, 0x46, 0x54, 0x5a, 0x00
	.type		_$_str_$_2,@object
	.size		_$_str_$_2,(.L_1 - _$_str_$_2)
_$_str_$_2:
        /*000b*/ 	.byte	0x5f, 0x5f, 0x43, 0x55, 0x44, 0x41, 0x5f, 0x50, 0x52, 0x45, 0x43, 0x5f, 0x53, 0x51, 0x52, 0x54
        /*001b*/ 	.byte	0x00
.L_1:


//--------------------- .nv.constant0.triton_poi_fused__native_batch_norm_legit_no_training_relu_37 --------------------------
	.section	.nv.constant0.triton_poi_fused__native_batch_norm_legit_no_training_relu_37,"a",@progbits
	.sectionflags	@""
	.align	4
.nv.constant0.triton_poi_fused__native_batch_norm_legit_no_training_relu_37:
	.zero		572
